//
// Generated by NVIDIA NVVM Compiler
//
// Compiler Build ID: CL-36424714
// Cuda compilation tools, release 13.0, V13.0.88
// Based on NVVM 20.0.0
//

.version 9.0
.target sm_100
.address_size 64

	// .globl	_Z15MatrixMulKernelPfS_S_i
// _ZZ20MatrixMulKernelTiledPfS_S_iE3Mds has been demoted
// _ZZ20MatrixMulKernelTiledPfS_S_iE3Nds has been demoted

.visible .entry _Z15MatrixMulKernelPfS_S_i(
	.param .u64 .ptr .align 1 _Z15MatrixMulKernelPfS_S_i_param_0,
	.param .u64 .ptr .align 1 _Z15MatrixMulKernelPfS_S_i_param_1,
	.param .u64 .ptr .align 1 _Z15MatrixMulKernelPfS_S_i_param_2,
	.param .u32 _Z15MatrixMulKernelPfS_S_i_param_3
)
{
	.reg .pred 	%p<10>;
	.reg .b32 	%r<40>;
	.reg .b32 	%f<67>;
	.reg .b64 	%rd<67>;

	ld.param.u64 	%rd14, [_Z15MatrixMulKernelPfS_S_i_param_0];
	ld.param.u64 	%rd15, [_Z15MatrixMulKernelPfS_S_i_param_1];
	ld.param.u32 	%r18, [_Z15MatrixMulKernelPfS_S_i_param_3];
	cvta.to.global.u64 	%rd1, %rd15;
	cvta.to.global.u64 	%rd2, %rd14;
	mov.u32 	%r19, %ctaid.y;
	mov.u32 	%r20, %ntid.y;
	mov.u32 	%r21, %tid.y;
	mad.lo.s32 	%r1, %r19, %r20, %r21;
	mov.u32 	%r22, %ctaid.x;
	mov.u32 	%r23, %ntid.x;
	mov.u32 	%r24, %tid.x;
	mad.lo.s32 	%r2, %r22, %r23, %r24;
	max.s32 	%r25, %r1, %r2;
	setp.ge.s32 	%p1, %r25, %r18;
	@%p1 bra 	$L__BB0_13;
	mul.lo.s32 	%r3, %r18, %r1;
	and.b32  	%r4, %r18, 7;
	setp.lt.u32 	%p2, %r18, 8;
	mov.f32 	%f66, 0f00000000;
	mov.b32 	%r38, 0;
	@%p2 bra 	$L__BB0_4;
	and.b32  	%r38, %r18, 2147483640;
	neg.s32 	%r36, %r38;
	mul.wide.s32 	%rd16, %r18, 4;
	add.s64 	%rd3, %rd1, %rd16;
	shl.b32 	%r7, %r18, 3;
	mul.wide.s32 	%rd17, %r18, 8;
	add.s64 	%rd4, %rd1, %rd17;
	mul.wide.s32 	%rd18, %r18, 12;
	add.s64 	%rd5, %rd1, %rd18;
	mul.wide.s32 	%rd19, %r18, 16;
	add.s64 	%rd6, %rd1, %rd19;
	mul.wide.s32 	%rd20, %r18, 20;
	add.s64 	%rd7, %rd1, %rd20;
	mul.wide.s32 	%rd21, %r18, 24;
	add.s64 	%rd8, %rd1, %rd21;
	mul.wide.s32 	%rd22, %r18, 28;
	add.s64 	%rd9, %rd1, %rd22;
	mul.wide.u32 	%rd23, %r3, 4;
	add.s64 	%rd24, %rd23, %rd2;
	add.s64 	%rd66, %rd24, 16;
	mov.f32 	%f66, 0f00000000;
	mov.u32 	%r35, %r2;
$L__BB0_3:
	.pragma "nounroll";
	mul.wide.s32 	%rd25, %r35, 4;
	add.s64 	%rd26, %rd3, %rd25;
	add.s64 	%rd27, %rd4, %rd25;
	add.s64 	%rd28, %rd5, %rd25;
	add.s64 	%rd29, %rd6, %rd25;
	add.s64 	%rd30, %rd7, %rd25;
	add.s64 	%rd31, %rd8, %rd25;
	add.s64 	%rd32, %rd9, %rd25;
	add.s64 	%rd33, %rd1, %rd25;
	ld.global.f32 	%f16, [%rd66+-16];
	ld.global.f32 	%f17, [%rd33];
	fma.rn.f32 	%f18, %f16, %f17, %f66;
	ld.global.f32 	%f19, [%rd66+-12];
	ld.global.f32 	%f20, [%rd26];
	fma.rn.f32 	%f21, %f19, %f20, %f18;
	ld.global.f32 	%f22, [%rd66+-8];
	ld.global.f32 	%f23, [%rd27];
	fma.rn.f32 	%f24, %f22, %f23, %f21;
	ld.global.f32 	%f25, [%rd66+-4];
	ld.global.f32 	%f26, [%rd28];
	fma.rn.f32 	%f27, %f25, %f26, %f24;
	ld.global.f32 	%f28, [%rd66];
	ld.global.f32 	%f29, [%rd29];
	fma.rn.f32 	%f30, %f28, %f29, %f27;
	ld.global.f32 	%f31, [%rd66+4];
	ld.global.f32 	%f32, [%rd30];
	fma.rn.f32 	%f33, %f31, %f32, %f30;
	ld.global.f32 	%f34, [%rd66+8];
	ld.global.f32 	%f35, [%rd31];
	fma.rn.f32 	%f36, %f34, %f35, %f33;
	ld.global.f32 	%f37, [%rd66+12];
	ld.global.f32 	%f38, [%rd32];
	fma.rn.f32 	%f66, %f37, %f38, %f36;
	add.s32 	%r36, %r36, 8;
	add.s32 	%r35, %r35, %r7;
	add.s64 	%rd66, %rd66, 32;
	setp.ne.s32 	%p3, %r36, 0;
	@%p3 bra 	$L__BB0_3;
$L__BB0_4:
	setp.eq.s32 	%p4, %r4, 0;
	@%p4 bra 	$L__BB0_12;
	and.b32  	%r13, %r18, 3;
	setp.lt.u32 	%p5, %r4, 4;
	@%p5 bra 	$L__BB0_7;
	add.s32 	%r27, %r38, %r3;
	mul.wide.u32 	%rd34, %r27, 4;
	add.s64 	%rd35, %rd2, %rd34;
	ld.global.f32 	%f40, [%rd35];
	mad.lo.s32 	%r28, %r38, %r18, %r2;
	mul.wide.s32 	%rd36, %r28, 4;
	add.s64 	%rd37, %rd1, %rd36;
	ld.global.f32 	%f41, [%rd37];
	fma.rn.f32 	%f42, %f40, %f41, %f66;
	cvt.u64.u32 	%rd38, %r3;
	cvt.u64.u32 	%rd39, %r38;
	add.s64 	%rd40, %rd39, %rd38;
	shl.b64 	%rd41, %rd40, 2;
	add.s64 	%rd42, %rd2, %rd41;
	ld.global.f32 	%f43, [%rd42+4];
	mul.wide.s32 	%rd43, %r18, 4;
	add.s64 	%rd44, %rd37, %rd43;
	ld.global.f32 	%f44, [%rd44];
	fma.rn.f32 	%f45, %f43, %f44, %f42;
	ld.global.f32 	%f46, [%rd42+8];
	add.s64 	%rd45, %rd44, %rd43;
	ld.global.f32 	%f47, [%rd45];
	fma.rn.f32 	%f48, %f46, %f47, %f45;
	ld.global.f32 	%f49, [%rd42+12];
	add.s64 	%rd46, %rd45, %rd43;
	ld.global.f32 	%f50, [%rd46];
	fma.rn.f32 	%f66, %f49, %f50, %f48;
	add.s32 	%r38, %r38, 4;
$L__BB0_7:
	setp.eq.s32 	%p6, %r13, 0;
	@%p6 bra 	$L__BB0_12;
	setp.eq.s32 	%p7, %r13, 1;
	@%p7 bra 	$L__BB0_10;
	add.s32 	%r29, %r38, %r3;
	mul.wide.u32 	%rd47, %r29, 4;
	add.s64 	%rd48, %rd2, %rd47;
	ld.global.f32 	%f52, [%rd48];
	mad.lo.s32 	%r30, %r38, %r18, %r2;
	mul.wide.s32 	%rd49, %r30, 4;
	add.s64 	%rd50, %rd1, %rd49;
	ld.global.f32 	%f53, [%rd50];
	fma.rn.f32 	%f54, %f52, %f53, %f66;
	cvt.u64.u32 	%rd51, %r3;
	cvt.u64.u32 	%rd52, %r38;
	add.s64 	%rd53, %rd52, %rd51;
	shl.b64 	%rd54, %rd53, 2;
	add.s64 	%rd55, %rd2, %rd54;
	ld.global.f32 	%f55, [%rd55+4];
	mul.wide.s32 	%rd56, %r18, 4;
	add.s64 	%rd57, %rd50, %rd56;
	ld.global.f32 	%f56, [%rd57];
	fma.rn.f32 	%f66, %f55, %f56, %f54;
	add.s32 	%r38, %r38, 2;
$L__BB0_10:
	and.b32  	%r31, %r18, 1;
	setp.eq.b32 	%p8, %r31, 1;
	not.pred 	%p9, %p8;
	@%p9 bra 	$L__BB0_12;
	add.s32 	%r32, %r38, %r3;
	mul.wide.u32 	%rd58, %r32, 4;
	add.s64 	%rd59, %rd2, %rd58;
	ld.global.f32 	%f57, [%rd59];
	mad.lo.s32 	%r33, %r38, %r18, %r2;
	mul.wide.s32 	%rd60, %r33, 4;
	add.s64 	%rd61, %rd1, %rd60;
	ld.global.f32 	%f58, [%rd61];
	fma.rn.f32 	%f66, %f57, %f58, %f66;
$L__BB0_12:
	ld.param.u64 	%rd65, [_Z15MatrixMulKernelPfS_S_i_param_2];
	add.s32 	%r34, %r3, %r2;
	cvta.to.global.u64 	%rd62, %rd65;
	mul.wide.s32 	%rd63, %r34, 4;
	add.s64 	%rd64, %rd62, %rd63;
	st.global.f32 	[%rd64], %f66;
$L__BB0_13:
	ret;

}
	// .globl	_Z20MatrixMulKernelTiledPfS_S_i
.visible .entry _Z20MatrixMulKernelTiledPfS_S_i(
	.param .u64 .ptr .align 1 _Z20MatrixMulKernelTiledPfS_S_i_param_0,
	.param .u64 .ptr .align 1 _Z20MatrixMulKernelTiledPfS_S_i_param_1,
	.param .u64 .ptr .align 1 _Z20MatrixMulKernelTiledPfS_S_i_param_2,
	.param .u32 _Z20MatrixMulKernelTiledPfS_S_i_param_3
)
{
	.reg .pred 	%p<10>;
	.reg .b32 	%r<43>;
	.reg .b32 	%f<63>;
	.reg .b64 	%rd<13>;
	// demoted variable
	.shared .align 4 .b8 _ZZ20MatrixMulKernelTiledPfS_S_iE3Mds[1024];
	// demoted variable
	.shared .align 4 .b8 _ZZ20MatrixMulKernelTiledPfS_S_iE3Nds[1024];
	ld.param.u64 	%rd4, [_Z20MatrixMulKernelTiledPfS_S_i_param_0];
	ld.param.u64 	%rd5, [_Z20MatrixMulKernelTiledPfS_S_i_param_1];
	ld.param.u64 	%rd6, [_Z20MatrixMulKernelTiledPfS_S_i_param_2];
	ld.param.u32 	%r24, [_Z20MatrixMulKernelTiledPfS_S_i_param_3];
	mov.u32 	%r25, %ctaid.x;
	mov.u32 	%r26, %ctaid.y;
	mov.u32 	%r38, %tid.x;
	mov.u32 	%r40, %tid.y;
	shl.b32 	%r27, %r26, 4;
	add.s32 	%r3, %r27, %r40;
	shl.b32 	%r4, %r25, 4;
	add.s32 	%r5, %r4, %r38;
	setp.lt.s32 	%p1, %r24, 1;
	mov.f32 	%f62, 0f00000000;
	@%p1 bra 	$L__BB1_7;
	add.s32 	%r28, %r24, 15;
	shr.u32 	%r29, %r28, 4;
	shl.b32 	%r30, %r40, 6;
	mov.u32 	%r31, _ZZ20MatrixMulKernelTiledPfS_S_iE3Mds;
	add.s32 	%r6, %r31, %r30;
	shl.b32 	%r32, %r38, 2;
	add.s32 	%r7, %r6, %r32;
	mov.u32 	%r33, _ZZ20MatrixMulKernelTiledPfS_S_iE3Nds;
	add.s32 	%r9, %r33, %r32;
	add.s32 	%r8, %r9, %r30;
	neg.s32 	%r42, %r29;
	mad.lo.s32 	%r34, %r40, %r24, %r38;
	add.s32 	%r41, %r34, %r4;
	shl.b32 	%r12, %r24, 4;
	mad.lo.s32 	%r39, %r24, %r3, %r38;
	cvta.to.global.u64 	%rd1, %rd4;
	cvta.to.global.u64 	%rd2, %rd5;
	mov.f32 	%f62, 0f00000000;
$L__BB1_2:
	setp.ge.u32 	%p2, %r3, %r24;
	mul.wide.s32 	%rd7, %r39, 4;
	add.s64 	%rd3, %rd1, %rd7;
	setp.ge.s32 	%p3, %r38, %r24;
	mov.f32 	%f60, 0f00000000;
	or.pred  	%p4, %p3, %p2;
	@%p4 bra 	$L__BB1_4;
	ld.global.f32 	%f60, [%rd3];
$L__BB1_4:
	setp.ge.u32 	%p5, %r5, %r24;
	st.shared.f32 	[%r7], %f60;
	setp.ge.s32 	%p6, %r40, %r24;
	mov.f32 	%f61, 0f00000000;
	or.pred  	%p7, %p6, %p5;
	@%p7 bra 	$L__BB1_6;
	mul.wide.u32 	%rd8, %r41, 4;
	add.s64 	%rd9, %rd2, %rd8;
	ld.global.f32 	%f61, [%rd9];
$L__BB1_6:
	st.shared.f32 	[%r8], %f61;
	bar.sync 	0;
	ld.shared.f32 	%f12, [%r6];
	ld.shared.f32 	%f13, [%r9];
	fma.rn.f32 	%f14, %f12, %f13, %f62;
	ld.shared.f32 	%f15, [%r6+4];
	ld.shared.f32 	%f16, [%r9+64];
	fma.rn.f32 	%f17, %f15, %f16, %f14;
	ld.shared.f32 	%f18, [%r6+8];
	ld.shared.f32 	%f19, [%r9+128];
	fma.rn.f32 	%f20, %f18, %f19, %f17;
	ld.shared.f32 	%f21, [%r6+12];
	ld.shared.f32 	%f22, [%r9+192];
	fma.rn.f32 	%f23, %f21, %f22, %f20;
	ld.shared.f32 	%f24, [%r6+16];
	ld.shared.f32 	%f25, [%r9+256];
	fma.rn.f32 	%f26, %f24, %f25, %f23;
	ld.shared.f32 	%f27, [%r6+20];
	ld.shared.f32 	%f28, [%r9+320];
	fma.rn.f32 	%f29, %f27, %f28, %f26;
	ld.shared.f32 	%f30, [%r6+24];
	ld.shared.f32 	%f31, [%r9+384];
	fma.rn.f32 	%f32, %f30, %f31, %f29;
	ld.shared.f32 	%f33, [%r6+28];
	ld.shared.f32 	%f34, [%r9+448];
	fma.rn.f32 	%f35, %f33, %f34, %f32;
	ld.shared.f32 	%f36, [%r6+32];
	ld.shared.f32 	%f37, [%r9+512];
	fma.rn.f32 	%f38, %f36, %f37, %f35;
	ld.shared.f32 	%f39, [%r6+36];
	ld.shared.f32 	%f40, [%r9+576];
	fma.rn.f32 	%f41, %f39, %f40, %f38;
	ld.shared.f32 	%f42, [%r6+40];
	ld.shared.f32 	%f43, [%r9+640];
	fma.rn.f32 	%f44, %f42, %f43, %f41;
	ld.shared.f32 	%f45, [%r6+44];
	ld.shared.f32 	%f46, [%r9+704];
	fma.rn.f32 	%f47, %f45, %f46, %f44;
	ld.shared.f32 	%f48, [%r6+48];
	ld.shared.f32 	%f49, [%r9+768];
	fma.rn.f32 	%f50, %f48, %f49, %f47;
	ld.shared.f32 	%f51, [%r6+52];
	ld.shared.f32 	%f52, [%r9+832];
	fma.rn.f32 	%f53, %f51, %f52, %f50;
	ld.shared.f32 	%f54, [%r6+56];
	ld.shared.f32 	%f55, [%r9+896];
	fma.rn.f32 	%f56, %f54, %f55, %f53;
	ld.shared.f32 	%f57, [%r6+60];
	ld.shared.f32 	%f58, [%r9+960];
	fma.rn.f32 	%f62, %f57, %f58, %f56;
	bar.sync 	0;
	add.s32 	%r42, %r42, 1;
	setp.ne.s32 	%p8, %r42, 0;
	add.s32 	%r41, %r41, %r12;
	add.s32 	%r40, %r40, 16;
	add.s32 	%r39, %r39, 16;
	add.s32 	%r38, %r38, 16;
	@%p8 bra 	$L__BB1_2;
$L__BB1_7:
	max.s32 	%r36, %r3, %r5;
	setp.ge.s32 	%p9, %r36, %r24;
	@%p9 bra 	$L__BB1_9;
	mad.lo.s32 	%r37, %r24, %r3, %r5;
	cvta.to.global.u64 	%rd10, %rd6;
	mul.wide.u32 	%rd11, %r37, 4;
	add.s64 	%rd12, %rd10, %rd11;
	st.global.f32 	[%rd12], %f62;
$L__BB1_9:
	ret;

}


// ===== COMPILED SASS (sm_100) =====

	.target	sm_100

	.elftype	@"ET_EXEC"


//--------------------- .note.nv.tkinfo           --------------------------
	.section	.note.nv.tkinfo,"",@"SHT_NOTE"
	.sectionflags	@"SHF_NOTE_NV_TKINFO"
	.tkinfo
        /*0018*/ 	.word	0x00000002
        /*0030*/ 	.string	""
        /*0030*/ 	.string	"ptxas"
        /*0030*/ 	.string	"Cuda compilation tools, release 13.0, V13.0.88"
        /*0030*/ 	.string	"Build cuda_13.0.r13.0/compiler.36424714_0"
        /*0030*/ 	.string	"-arch sm_100 -m 64 "



//--------------------- .note.nv.cuinfo           --------------------------
	.section	.note.nv.cuinfo,"",@"SHT_NOTE"
	.sectionflags	@"SHF_NOTE_NV_CUINFO"
        /*0018*/ 	.short	0x0002
        /*001a*/ 	.short	0x0064
        /*001c*/ 	.short	0x0082
	.zero		2


//--------------------- .nv.info                  --------------------------
	.section	.nv.info,"",@"SHT_CUDA_INFO"
	.align	4


	//----- nvinfo : EIATTR_REGCOUNT
	.align		4
        /*0000*/ 	.byte	0x04, 0x2f
        /*0002*/ 	.short	(.L_1 - .L_0)
	.align		4
.L_0:
        /*0004*/ 	.word	index@(_Z15MatrixMulKernelPfS_S_i)
        /*0008*/ 	.word	0x0000001e


	//----- nvinfo : EIATTR_FRAME_SIZE
	.align		4
.L_1:
        /*000c*/ 	.byte	0x04, 0x11
        /*000e*/ 	.short	(.L_3 - .L_2)
	.align		4
.L_2:
        /*0010*/ 	.word	index@(_Z15MatrixMulKernelPfS_S_i)
        /*0014*/ 	.word	0x00000000


	//----- nvinfo : EIATTR_REGCOUNT
	.align		4
.L_3:
        /*0018*/ 	.byte	0x04, 0x2f
        /*001a*/ 	.short	(.L_5 - .L_4)
	.align		4
.L_4:
        /*001c*/ 	.word	index@(_Z20MatrixMulKernelTiledPfS_S_i)
        /*0020*/ 	.word	0x00000020


	//----- nvinfo : EIATTR_FRAME_SIZE
	.align		4
.L_5:
        /*0024*/ 	.byte	0x04, 0x11
        /*0026*/ 	.short	(.L_7 - .L_6)
	.align		4
.L_6:
        /*0028*/ 	.word	index@(_Z20MatrixMulKernelTiledPfS_S_i)
        /*002c*/ 	.word	0x00000000


	//----- nvinfo : EIATTR_MIN_STACK_SIZE
	.align		4
.L_7:
        /*0030*/ 	.byte	0x04, 0x12
        /*0032*/ 	.short	(.L_9 - .L_8)
	.align		4
.L_8:
        /*0034*/ 	.word	index@(_Z20MatrixMulKernelTiledPfS_S_i)
        /*0038*/ 	.word	0x00000000


	//----- nvinfo : EIATTR_MIN_STACK_SIZE
	.align		4
.L_9:
        /*003c*/ 	.byte	0x04, 0x12
        /*003e*/ 	.short	(.L_11 - .L_10)
	.align		4
.L_10:
        /*0040*/ 	.word	index@(_Z15MatrixMulKernelPfS_S_i)
        /*0044*/ 	.word	0x00000000
.L_11:


//--------------------- .nv.compat                --------------------------
	.section	.nv.compat,"",@"SHT_CUDA_COMPAT_INFO"
	.align	4
        /*0000*/ 	.byte	0x02, 0x09, 0x00, 0x00, 0x02, 0x02, 0x01, 0x00, 0x02, 0x05, 0x05, 0x00, 0x03, 0x07, 0x01, 0x01
        /*0010*/ 	.byte	0x02, 0x03, 0x00, 0x00, 0x02, 0x06, 0x01, 0x00, 0x04, 0x0b, 0x08, 0x00, 0x09, 0x00, 0x00, 0x00
        /*0020*/ 	.byte	0x00, 0x00, 0x00, 0x00


//--------------------- .nv.info._Z20MatrixMulKernelTiledPfS_S_i --------------------------
	.section	.nv.info._Z20MatrixMulKernelTiledPfS_S_i,"",@"SHT_CUDA_INFO"
	.sectionflags	@""
	.align	4


	//----- nvinfo : EIATTR_CUDA_API_VERSION
	.align		4
        /*0000*/ 	.byte	0x04, 0x37
        /*0002*/ 	.short	(.L_13 - .L_12)
.L_12:
        /*0004*/ 	.word	0x00000082


	//----- nvinfo : EIATTR_KPARAM_INFO
	.align		4
.L_13:
        /*0008*/ 	.byte	0x04, 0x17
        /*000a*/ 	.short	(.L_15 - .L_14)
.L_14:
        /*000c*/ 	.word	0x00000000
        /*0010*/ 	.short	0x0003
        /*0012*/ 	.short	0x0018
        /*0014*/ 	.byte	0x00, 0xf0, 0x11, 0x00


	//----- nvinfo : EIATTR_KPARAM_INFO
	.align		4
.L_15:
        /*0018*/ 	.byte	0x04, 0x17
        /*001a*/ 	.short	(.L_17 - .L_16)
.L_16:
        /*001c*/ 	.word	0x00000000
        /*0020*/ 	.short	0x0002
        /*0022*/ 	.short	0x0010
        /*0024*/ 	.byte	0x00, 0xf5, 0x21, 0x00


	//----- nvinfo : EIATTR_KPARAM_INFO
	.align		4
.L_17:
        /*0028*/ 	.byte	0x04, 0x17
        /*002a*/ 	.short	(.L_19 - .L_18)
.L_18:
        /*002c*/ 	.word	0x00000000
        /*0030*/ 	.short	0x0001
        /*0032*/ 	.short	0x0008
        /*0034*/ 	.byte	0x00, 0xf5, 0x21, 0x00


	//----- nvinfo : EIATTR_KPARAM_INFO
	.align		4
.L_19:
        /*0038*/ 	.byte	0x04, 0x17
        /*003a*/ 	.short	(.L_21 - .L_20)
.L_20:
        /*003c*/ 	.word	0x00000000
        /*0040*/ 	.short	0x0000
        /*0042*/ 	.short	0x0000
        /*0044*/ 	.byte	0x00, 0xf5, 0x21, 0x00


	//----- nvinfo : EIATTR_SPARSE_MMA_MASK
	.align		4
.L_21:
        /*0048*/ 	.byte	0x03, 0x50
        /*004a*/ 	.short	0x0000


	//----- nvinfo : EIATTR_MAXREG_COUNT
	.align		4
        /*004c*/ 	.byte	0x03, 0x1b
        /*004e*/ 	.short	0x00ff


	//----- nvinfo : EIATTR_NUM_BARRIERS
	.align		4
        /*0050*/ 	.byte	0x02, 0x4c
        /*0052*/ 	.byte	0x01
	.zero		1


	//----- nvinfo : EIATTR_MERCURY_ISA_VERSION
	.align		4
        /*0054*/ 	.byte	0x03, 0x5f
        /*0056*/ 	.short	0x0101


	//----- nvinfo : EIATTR_VRC_CTA_INIT_COUNT
	.align		4
        /*0058*/ 	.byte	0x02, 0x4a
	.zero		1
	.zero		1


	//----- nvinfo : EIATTR_EXIT_INSTR_OFFSETS
	.align		4
        /*005c*/ 	.byte	0x04, 0x1c
        /*005e*/ 	.short	(.L_23 - .L_22)


	//   ....[0]....
.L_22:
        /*0060*/ 	.word	0x000005c0


	//   ....[1]....
        /*0064*/ 	.word	0x00000610


	//----- nvinfo : EIATTR_CBANK_PARAM_SIZE
	.align		4
.L_23:
        /*0068*/ 	.byte	0x03, 0x19
        /*006a*/ 	.short	0x001c


	//----- nvinfo : EIATTR_PARAM_CBANK
	.align		4
        /*006c*/ 	.byte	0x04, 0x0a
        /*006e*/ 	.short	(.L_25 - .L_24)
	.align		4
.L_24:
        /*0070*/ 	.word	index@(.nv.constant0._Z20MatrixMulKernelTiledPfS_S_i)
        /*0074*/ 	.short	0x0380
        /*0076*/ 	.short	0x001c


	//----- nvinfo : EIATTR_SW_WAR
	.align		4
.L_25:
        /*0078*/ 	.byte	0x04, 0x36
        /*007a*/ 	.short	(.L_27 - .L_26)
.L_26:
        /*007c*/ 	.word	0x00000008
.L_27:


//--------------------- .nv.info._Z15MatrixMulKernelPfS_S_i --------------------------
	.section	.nv.info._Z15MatrixMulKernelPfS_S_i,"",@"SHT_CUDA_INFO"
	.sectionflags	@""
	.align	4


	//----- nvinfo : EIATTR_CUDA_API_VERSION
	.align		4
        /*0000*/ 	.byte	0x04, 0x37
        /*0002*/ 	.short	(.L_29 - .L_28)
.L_28:
        /*0004*/ 	.word	0x00000082


	//----- nvinfo : EIATTR_KPARAM_INFO
	.align		4
.L_29:
        /*0008*/ 	.byte	0x04, 0x17
        /*000a*/ 	.short	(.L_31 - .L_30)
.L_30:
        /*000c*/ 	.word	0x00000000
        /*0010*/ 	.short	0x0003
        /*0012*/ 	.short	0x0018
        /*0014*/ 	.byte	0x00, 0xf0, 0x11, 0x00


	//----- nvinfo : EIATTR_KPARAM_INFO
	.align		4
.L_31:
        /*0018*/ 	.byte	0x04, 0x17
        /*001a*/ 	.short	(.L_33 - .L_32)
.L_32:
        /*001c*/ 	.word	0x00000000
        /*0020*/ 	.short	0x0002
        /*0022*/ 	.short	0x0010
        /*0024*/ 	.byte	0x00, 0xf5, 0x21, 0x00


	//----- nvinfo : EIATTR_KPARAM_INFO
	.align		4
.L_33:
        /*0028*/ 	.byte	0x04, 0x17
        /*002a*/ 	.short	(.L_35 - .L_34)
.L_34:
        /*002c*/ 	.word	0x00000000
        /*0030*/ 	.short	0x0001
        /*0032*/ 	.short	0x0008
        /*0034*/ 	.byte	0x00, 0xf5, 0x21, 0x00


	//----- nvinfo : EIATTR_KPARAM_INFO
	.align		4
.L_35:
        /*0038*/ 	.byte	0x04, 0x17
        /*003a*/ 	.short	(.L_37 - .L_36)
.L_36:
        /*003c*/ 	.word	0x00000000
        /*0040*/ 	.short	0x0000
        /*0042*/ 	.short	0x0000
        /*0044*/ 	.byte	0x00, 0xf5, 0x21, 0x00


	//----- nvinfo : EIATTR_SPARSE_MMA_MASK
	.align		4
.L_37:
        /*0048*/ 	.byte	0x03, 0x50
        /*004a*/ 	.short	0x0000


	//----- nvinfo : EIATTR_MAXREG_COUNT
	.align		4
        /*004c*/ 	.byte	0x03, 0x1b
        /*004e*/ 	.short	0x00ff


	//----- nvinfo : EIATTR_MERCURY_ISA_VERSION
	.align		4
        /*0050*/ 	.byte	0x03, 0x5f
        /*0052*/ 	.short	0x0101


	//----- nvinfo : EIATTR_VRC_CTA_INIT_COUNT
	.align		4
        /*0054*/ 	.byte	0x02, 0x4a
	.zero		1
	.zero		1


	//----- nvinfo : EIATTR_EXIT_INSTR_OFFSETS
	.align		4
        /*0058*/ 	.byte	0x04, 0x1c
        /*005a*/ 	.short	(.L_39 - .L_38)


	//   ....[0]....
.L_38:
        /*005c*/ 	.word	0x000000c0


	//   ....[1]....
        /*0060*/ 	.word	0x00000a90


	//----- nvinfo : EIATTR_CBANK_PARAM_SIZE
	.align		4
.L_39:
        /*0064*/ 	.byte	0x03, 0x19
        /*0066*/ 	.short	0x001c


	//----- nvinfo : EIATTR_PARAM_CBANK
	.align		4
        /*0068*/ 	.byte	0x04, 0x0a
        /*006a*/ 	.short	(.L_41 - .L_40)
	.align		4
.L_40:
        /*006c*/ 	.word	index@(.nv.constant0._Z15MatrixMulKernelPfS_S_i)
        /*0070*/ 	.short	0x0380
        /*0072*/ 	.short	0x001c


	//----- nvinfo : EIATTR_SW_WAR
	.align		4
.L_41:
        /*0074*/ 	.byte	0x04, 0x36
        /*0076*/ 	.short	(.L_43 - .L_42)
.L_42:
        /*0078*/ 	.word	0x00000008
.L_43:


//--------------------- .nv.callgraph             --------------------------
	.section	.nv.callgraph,"",@"SHT_CUDA_CALLGRAPH"
	.align	4
	.sectionentsize	8
	.align		4
        /*0000*/ 	.word	0x00000000
	.align		4
        /*0004*/ 	.word	0xffffffff
	.align		4
        /*0008*/ 	.word	0x00000000
	.align		4
        /*000c*/ 	.word	0xfffffffe
	.align		4
        /*0010*/ 	.word	0x00000000
	.align		4
        /*0014*/ 	.word	0xfffffffd
	.align		4
        /*0018*/ 	.word	0x00000000
	.align		4
        /*001c*/ 	.word	0xfffffffc


//--------------------- .text._Z20MatrixMulKernelTiledPfS_S_i --------------------------
	.section	.text._Z20MatrixMulKernelTiledPfS_S_i,"ax",@progbits
	.align	128
        .global         _Z20MatrixMulKernelTiledPfS_S_i
        .type           _Z20MatrixMulKernelTiledPfS_S_i,@function
        .size           _Z20MatrixMulKernelTiledPfS_S_i,(.L_x_8 - _Z20MatrixMulKernelTiledPfS_S_i)
        .other          _Z20MatrixMulKernelTiledPfS_S_i,@"STO_CUDA_ENTRY STV_DEFAULT"
_Z20MatrixMulKernelTiledPfS_S_i:
.text._Z20MatrixMulKernelTiledPfS_S_i:
[----:B------:R-:W-:Y:S01]  /*0000*/  LDC R1, c[0x0][0x37c] ;  /* 0x0000df00ff017b82 */ /* 0x000fe20000000800 */
[----:B------:R-:W0:Y:S01]  /*0010*/  LDCU UR4, c[0x0][0x398] ;  /* 0x00007300ff0477ac */ /* 0x000e220008000800 */
[----:B------:R-:W1:Y:S01]  /*0020*/  S2R R5, SR_CTAID.Y ;  /* 0x0000000000057919 */ /* 0x000e620000002600 */
[----:B------:R-:W-:Y:S01]  /*0030*/  HFMA2 R25, -RZ, RZ, 0, 0 ;  /* 0x00000000ff197431 */ /* 0x000fe200000001ff */
[----:B------:R-:W2:Y:S01]  /*0040*/  LDCU.64 UR8, c[0x0][0x358] ;  /* 0x00006b00ff0877ac */ /* 0x000ea20008000a00 */
[----:B------:R-:W1:Y:S01]  /*0050*/  S2R R2, SR_TID.Y ;  /* 0x0000000000027919 */ /* 0x000e620000002200 */
[----:B------:R-:W3:Y:S01]  /*0060*/  S2R R10, SR_CTAID.X ;  /* 0x00000000000a7919 */ /* 0x000ee20000002500 */
[----:B------:R-:W3:Y:S01]  /*0070*/  S2R R3, SR_TID.X ;  /* 0x0000000000037919 */ /* 0x000ee20000002100 */
[----:B0-----:R-:W-:-:S04]  /*0080*/  MOV R6, UR4 ;  /* 0x0000000400067c02 */ /* 0x001fc80008000f00 */
[----:B------:R-:W-:Y:S02]  /*0090*/  ISETP.GE.AND P0, PT, R6, 0x1, PT ;  /* 0x000000010600780c */ /* 0x000fe40003f06270 */
[----:B-1----:R-:W-:Y:S02]  /*00a0*/  LEA R5, R5, R2, 0x4 ;  /* 0x0000000205057211 */ /* 0x002fe400078e20ff */
[----:B---3--:R-:W-:-:S09]  /*00b0*/  LEA R4, R10, R3, 0x4 ;  /* 0x000000030a047211 */ /* 0x008fd200078e20ff */
[----:B--2---:R-:W-:Y:S05]  /*00c0*/  @!P0 BRA `(.L_x_0) ;  /* 0x0000000400348947 */ /* 0x004fea0003800000 */
[----:B------:R-:W0:Y:S01]  /*00d0*/  S2UR UR6, SR_CgaCtaId ;  /* 0x00000000000679c3 */ /* 0x000e220000008800 */
[----:B------:R-:W-:Y:S01]  /*00e0*/  UMOV UR4, 0x400 ;  /* 0x0000040000047882 */ /* 0x000fe20000000000 */
[----:B------:R-:W-:Y:S01]  /*00f0*/  IADD3 R8, PT, PT, R6, 0xf, RZ ;  /* 0x0000000f06087810 */ /* 0x000fe20007ffe0ff */
[----:B------:R-:W-:Y:S01]  /*0100*/  UIADD3 UR5, UPT, UPT, UR4, 0x400, URZ ;  /* 0x0000040004057890 */ /* 0x000fe2000fffe0ff */
[-CC-:B------:R-:W-:Y:S01]  /*0110*/  IMAD R7, R2, R6.reuse, R3.reuse ;  /* 0x0000000602077224 */ /* 0x180fe200078e0203 */
[CC--:B------:R-:W-:Y:S01]  /*0120*/  ISETP.GE.U32.AND P1, PT, R5.reuse, R6.reuse, PT ;  /* 0x000000060500720c */ /* 0x0c0fe20003f26070 */
[----:B------:R-:W-:Y:S01]  /*0130*/  IMAD R18, R5, R6, R3 ;  /* 0x0000000605127224 */ /* 0x000fe200078e0203 */
[----:B------:R-:W-:Y:S01]  /*0140*/  SHF.R.U32.HI R8, RZ, 0x4, R8 ;  /* 0x00000004ff087819 */ /* 0x000fe20000011608 */
[----:B------:R-:W1:Y:S01]  /*0150*/  LDC R0, c[0x0][0x398] ;  /* 0x0000e600ff007b82 */ /* 0x000e620000000800 */
[----:B------:R-:W-:Y:S01]  /*0160*/  IMAD R7, R10, 0x10, R7 ;  /* 0x000000100a077824 */ /* 0x000fe200078e0207 */
[----:B------:R-:W-:-:S02]  /*0170*/  MOV R25, RZ ;  /* 0x000000ff00197202 */ /* 0x000fc40000000f00 */
[----:B------:R-:W-:-:S04]  /*0180*/  IADD3 R19, PT, PT, -R8, RZ, RZ ;  /* 0x000000ff08137210 */ /* 0x000fc80007ffe1ff */
[----:B------:R-:W2:Y:S01]  /*0190*/  LDC.64 R22, c[0x0][0x380] ;  /* 0x0000e000ff167b82 */ /* 0x000ea20000000a00 */
[----:B0-----:R-:W-:Y:S02]  /*01a0*/  ULEA UR5, UR6, UR5, 0x18 ;  /* 0x0000000506057291 */ /* 0x001fe4000f8ec0ff */
[----:B------:R-:W-:-:S04]  /*01b0*/  ULEA UR4, UR6, UR4, 0x18 ;  /* 0x0000000406047291 */ /* 0x000fc8000f8ec0ff */
[----:B------:R-:W-:Y:S02]  /*01c0*/  LEA R17, R3, UR5, 0x2 ;  /* 0x0000000503117c11 */ /* 0x000fe4000f8e10ff */
[----:B------:R-:W-:-:S03]  /*01d0*/  LEA R16, R2, UR4, 0x6 ;  /* 0x0000000402107c11 */ /* 0x000fc6000f8e30ff */
[----:B------:R-:W-:Y:S01]  /*01e0*/  IMAD R21, R2, 0x40, R17 ;  /* 0x0000004002157824 */ /* 0x000fe200078e0211 */
[----:B------:R-:W-:-:S07]  /*01f0*/  LEA R20, R3, R16, 0x2 ;  /* 0x0000001003147211 */ /* 0x000fce00078e10ff */
.L_x_1:
[----:B-1----:R-:W-:Y:S01]  /*0200*/  MOV R6, R0 ;  /* 0x0000000000067202 */ /* 0x002fe20000000f00 */
[----:B------:R-:W-:Y:S01]  /*0210*/  HFMA2 R29, -RZ, RZ, 0, 0 ;  /* 0x00000000ff1d7431 */ /* 0x000fe200000001ff */
[----:B------:R-:W-:Y:S01]  /*0220*/  MOV R24, RZ ;  /* 0x000000ff00187202 */ /* 0x000fe20000000f00 */
[----:B--2---:R-:W-:Y:S01]  /*0230*/  IMAD.WIDE R8, R18, 0x4, R22 ;  /* 0x0000000412087825 */ /* 0x004fe200078e0216 */
[-C--:B------:R-:W-:Y:S02]  /*0240*/  ISETP.GE.U32.AND P0, PT, R4, R6.reuse, PT ;  /* 0x000000060400720c */ /* 0x080fe40003f06070 */
[-C--:B------:R-:W-:Y:S02]  /*0250*/  ISETP.GE.OR P2, PT, R3, R6.reuse, P1 ;  /* 0x000000060300720c */ /* 0x080fe40000f46670 */
[----:B------:R-:W-:-:S11]  /*0260*/  ISETP.GE.OR P0, PT, R2, R6, P0 ;  /* 0x000000060200720c */ /* 0x000fd60000706670 */
[----:B------:R-:W2:Y:S02]  /*0270*/  @!P2 LDG.E R29, desc[UR8][R8.64] ;  /* 0x00000008081da981 */ /* 0x000ea4000c1e1900 */
[----:B------:R-:W0:Y:S02]  /*0280*/  @!P0 LDC.64 R10, c[0x0][0x388] ;  /* 0x0000e200ff0a8b82 */ /* 0x000e240000000a00 */
[----:B0-----:R-:W-:-:S05]  /*0290*/  @!P0 IMAD.WIDE.U32 R10, R7, 0x4, R10 ;  /* 0x00000004070a8825 */ /* 0x001fca00078e000a */
[----:B------:R-:W3:Y:S01]  /*02a0*/  @!P0 LDG.E R24, desc[UR8][R10.64] ;  /* 0x000000080a188981 */ /* 0x000ee2000c1e1900 */
[----:B------:R-:W-:-:S05]  /*02b0*/  VIADD R19, R19, 0x1 ;  /* 0x0000000113137836 */ /* 0x000fca0000000000 */
[----:B------:R-:W-:Y:S02]  /*02c0*/  ISETP.NE.AND P0, PT, R19, RZ, PT ;  /* 0x000000ff1300720c */ /* 0x000fe40003f05270 */
[----:B------:R-:W-:Y:S02]  /*02d0*/  IADD3 R18, PT, PT, R18, 0x10, RZ ;  /* 0x0000001012127810 */ /* 0x000fe40007ffe0ff */
[----:B------:R-:W-:Y:S02]  /*02e0*/  IADD3 R3, PT, PT, R3, 0x10, RZ ;  /* 0x0000001003037810 */ /* 0x000fe40007ffe0ff */
[----:B------:R-:W-:Y:S02]  /*02f0*/  IADD3 R2, PT, PT, R2, 0x10, RZ ;  /* 0x0000001002027810 */ /* 0x000fe40007ffe0ff */
[----:B------:R-:W-:Y:S01]  /*0300*/  LEA R7, R6, R7, 0x4 ;  /* 0x0000000706077211 */ /* 0x000fe200078e20ff */
[----:B--2---:R-:W-:Y:S04]  /*0310*/  STS [R20], R29 ;  /* 0x0000001d14007388 */ /* 0x004fe80000000800 */
[----:B---3--:R-:W-:Y:S01]  /*0320*/  STS [R21], R24 ;  /* 0x0000001815007388 */ /* 0x008fe20000000800 */
[----:B------:R-:W-:Y:S06]  /*0330*/  BAR.SYNC.DEFER_BLOCKING 0x0 ;  /* 0x0000000000007b1d */ /* 0x000fec0000010000 */
[----:B------:R-:W-:Y:S04]  /*0340*/  LDS R26, [R17] ;  /* 0x00000000111a7984 */ /* 0x000fe80000000800 */
[----:B------:R-:W0:Y:S04]  /*0350*/  LDS.128 R12, [R16] ;  /* 0x00000000100c7984 */ /* 0x000e280000000c00 */
[----:B------:R-:W1:Y:S04]  /*0360*/  LDS R28, [R17+0x40] ;  /* 0x00004000111c7984 */ /* 0x000e680000000800 */
[----:B------:R-:W2:Y:S04]  /*0370*/  LDS R27, [R17+0x80] ;  /* 0x00008000111b7984 */ /* 0x000ea80000000800 */
[----:B------:R-:W-:Y:S04]  /*0380*/  LDS.128 R8, [R16+0x10] ;  /* 0x0000100010087984 */ /* 0x000fe80000000c00 */
[----:B------:R-:W-:Y:S01]  /*0390*/  LDS R24, [R17+0x140] ;  /* 0x0001400011187984 */ /* 0x000fe20000000800 */
[----:B0-----:R-:W-:-:S03]  /*03a0*/  FFMA R26, R12, R26, R25 ;  /* 0x0000001a0c1a7223 */ /* 0x001fc60000000019 */
[----:B------:R-:W0:Y:S01]  /*03b0*/  LDS R12, [R17+0xc0] ;  /* 0x0000c000110c7984 */ /* 0x000e220000000800 */
[----:B-1----:R-:W-:-:S03]  /*03c0*/  FFMA R26, R28, R13, R26 ;  /* 0x0000000d1c1a7223 */ /* 0x002fc6000000001a */
[----:B------:R-:W1:Y:S04]  /*03d0*/  LDS R13, [R17+0x100] ;  /* 0x00010000110d7984 */ /* 0x000e680000000800 */
[----:B------:R-:W3:Y:S01]  /*03e0*/  LDS R25, [R17+0x180] ;  /* 0x0001800011197984 */ /* 0x000ee20000000800 */
[----:B--2---:R-:W-:-:S04]  /*03f0*/  FFMA R27, R27, R14, R26 ;  /* 0x0000000e1b1b7223 */ /* 0x004fc8000000001a */
[----:B0-----:R-:W-:Y:S02]  /*0400*/  FFMA R15, R12, R15, R27 ;  /* 0x0000000f0c0f7223 */ /* 0x001fe4000000001b */
[----:B------:R-:W-:Y:S02]  /*0410*/  LDS R27, [R17+0x200] ;  /* 0x00020000111b7984 */ /* 0x000fe40000000800 */
[----:B-1----:R-:W-:Y:S02]  /*0420*/  FFMA R13, R8, R13, R15 ;  /* 0x0000000d080d7223 */ /* 0x002fe4000000000f */
[----:B------:R-:W0:Y:S02]  /*0430*/  LDS R8, [R17+0x1c0] ;  /* 0x0001c00011087984 */ /* 0x000e240000000800 */
[----:B------:R-:W-:Y:S02]  /*0440*/  FFMA R26, R24, R9, R13 ;  /* 0x00000009181a7223 */ /* 0x000fe4000000000d */
[----:B------:R-:W1:Y:S04]  /*0450*/  LDS.128 R12, [R16+0x20] ;  /* 0x00002000100c7984 */ /* 0x000e680000000c00 */
[----:B------:R-:W2:Y:S01]  /*0460*/  LDS R24, [R17+0x240] ;  /* 0x0002400011187984 */ /* 0x000ea20000000800 */
[----:B---3--:R-:W-:-:S03]  /*0470*/  FFMA R9, R25, R10, R26 ;  /* 0x0000000a19097223 */ /* 0x008fc6000000001a */
[----:B------:R-:W3:Y:S01]  /*0480*/  LDS R25, [R17+0x280] ;  /* 0x0002800011197984 */ /* 0x000ee20000000800 */
[----:B0-----:R-:W-:-:S04]  /*0490*/  FFMA R9, R8, R11, R9 ;  /* 0x0000000b08097223 */ /* 0x001fc80000000009 */
[----:B-1----:R-:W-:Y:S02]  /*04a0*/  FFMA R9, R12, R27, R9 ;  /* 0x0000001b0c097223 */ /* 0x002fe40000000009 */
[----:B------:R-:W0:Y:S02]  /*04b0*/  LDS R12, [R17+0x2c0] ;  /* 0x0002c000110c7984 */ /* 0x000e240000000800 */
[----:B--2---:R-:W-:Y:S02]  /*04c0*/  FFMA R24, R24, R13, R9 ;  /* 0x0000000d18187223 */ /* 0x004fe40000000009 */
[----:B------:R-:W-:Y:S04]  /*04d0*/  LDS R13, [R17+0x300] ;  /* 0x00030000110d7984 */ /* 0x000fe80000000800 */
[----:B------:R-:W1:Y:S01]  /*04e0*/  LDS.128 R8, [R16+0x30] ;  /* 0x0000300010087984 */ /* 0x000e620000000c00 */
[----:B---3--:R-:W-:-:S03]  /*04f0*/  FFMA R25, R25, R14, R24 ;  /* 0x0000000e19197223 */ /* 0x008fc60000000018 */
[----:B------:R-:W2:Y:S04]  /*0500*/  LDS R27, [R17+0x340] ;  /* 0x00034000111b7984 */ /* 0x000ea80000000800 */
[----:B------:R-:W3:Y:S04]  /*0510*/  LDS R24, [R17+0x380] ;  /* 0x0003800011187984 */ /* 0x000ee80000000800 */
[----:B------:R-:W4:Y:S01]  /*0520*/  LDS R14, [R17+0x3c0] ;  /* 0x0003c000110e7984 */ /* 0x000f220000000800 */
[----:B0-----:R-:W-:-:S04]  /*0530*/  FFMA R15, R12, R15, R25 ;  /* 0x0000000f0c0f7223 */ /* 0x001fc80000000019 */
[----:B-1----:R-:W-:-:S04]  /*0540*/  FFMA R8, R8, R13, R15 ;  /* 0x0000000d08087223 */ /* 0x002fc8000000000f */
[----:B--2---:R-:W-:-:S04]  /*0550*/  FFMA R9, R27, R9, R8 ;  /* 0x000000091b097223 */ /* 0x004fc80000000008 */
[----:B---3--:R-:W-:-:S04]  /*0560*/  FFMA R9, R24, R10, R9 ;  /* 0x0000000a18097223 */ /* 0x008fc80000000009 */
[----:B----4-:R-:W-:Y:S01]  /*0570*/  FFMA R25, R14, R11, R9 ;  /* 0x0000000b0e197223 */ /* 0x010fe20000000009 */
[----:B------:R-:W-:Y:S06]  /*0580*/  BAR.SYNC.DEFER_BLOCKING 0x0 ;  /* 0x0000000000007b1d */ /* 0x000fec0000010000 */
[----:B------:R-:W-:Y:S05]  /*0590*/  @P0 BRA `(.L_x_1) ;  /* 0xfffffffc00180947 */ /* 0x000fea000383ffff */
.L_x_0:
[----:B------:R-:W-:-:S04]  /*05a0*/  VIMNMX R3, PT, PT, R5, R4, !PT ;  /* 0x0000000405037248 */ /* 0x000fc80007fe0100 */
[----:B------:R-:W-:-:S13]  /*05b0*/  ISETP.GE.AND P0, PT, R3, R6, PT ;  /* 0x000000060300720c */ /* 0x000fda0003f06270 */
[----:B------:R-:W-:Y:S05]  /*05c0*/  @P0 EXIT ;  /* 0x000000000000094d */ /* 0x000fea0003800000 */
[----:B------:R-:W0:Y:S01]  /*05d0*/  LDC.64 R2, c[0x0][0x390] ;  /* 0x0000e400ff027b82 */ /* 0x000e220000000a00 */
[----:B------:R-:W-:-:S04]  /*05e0*/  IMAD R5, R5, R6, R4 ;  /* 0x0000000605057224 */ /* 0x000fc800078e0204 */
[----:B0-----:R-:W-:-:S05]  /*05f0*/  IMAD.WIDE.U32 R2, R5, 0x4, R2 ;  /* 0x0000000405027825 */ /* 0x001fca00078e0002 */
[----:B------:R-:W-:Y:S01]  /*0600*/  STG.E desc[UR8][R2.64], R25 ;  /* 0x0000001902007986 */ /* 0x000fe2000c101908 */
[----:B------:R-:W-:Y:S05]  /*0610*/  EXIT ;  /* 0x000000000000794d */ /* 0x000fea0003800000 */
.L_x_2:
[----:B------:R-:W-:-:S00]  /*0620*/  BRA `(.L_x_2) ;  /* 0xfffffffc00fc7947 */ /* 0x000fc0000383ffff */
[----:B------:R-:W-:-:S00]  /*0630*/  NOP ;  /* 0x0000000000007918 */ /* 0x000fc00000000000 */
        /* <DEDUP_REMOVED lines=12> */
.L_x_8:


//--------------------- .text._Z15MatrixMulKernelPfS_S_i --------------------------
	.section	.text._Z15MatrixMulKernelPfS_S_i,"ax",@progbits
	.align	128
        .global         _Z15MatrixMulKernelPfS_S_i
        .type           _Z15MatrixMulKernelPfS_S_i,@function
        .size           _Z15MatrixMulKernelPfS_S_i,(.L_x_9 - _Z15MatrixMulKernelPfS_S_i)
        .other          _Z15MatrixMulKernelPfS_S_i,@"STO_CUDA_ENTRY STV_DEFAULT"
_Z15MatrixMulKernelPfS_S_i:
.text._Z15MatrixMulKernelPfS_S_i:
[----:B------:R-:W-:Y:S01]  /*0000*/  LDC R1, c[0x0][0x37c] ;  /* 0x0000df00ff017b82 */ /* 0x000fe20000000800 */
[----:B------:R-:W0:Y:S07]  /*0010*/  S2R R0, SR_TID.Y ;  /* 0x0000000000007919 */ /* 0x000e2e0000002200 */
[----:B------:R-:W0:Y:S01]  /*0020*/  S2UR UR4, SR_CTAID.Y ;  /* 0x00000000000479c3 */ /* 0x000e220000002600 */
[----:B------:R-:W1:Y:S01]  /*0030*/  LDCU UR20, c[0x0][0x398] ;  /* 0x00007300ff1477ac */ /* 0x000e620008000800 */
[----:B------:R-:W2:Y:S06]  /*0040*/  S2R R3, SR_TID.X ;  /* 0x0000000000037919 */ /* 0x000eac0000002100 */
[----:B------:R-:W0:Y:S08]  /*0050*/  LDC R13, c[0x0][0x364] ;  /* 0x0000d900ff0d7b82 */ /* 0x000e300000000800 */
[----:B------:R-:W2:Y:S08]  /*0060*/  S2UR UR5, SR_CTAID.X ;  /* 0x00000000000579c3 */ /* 0x000eb00000002500 */
[----:B------:R-:W2:Y:S01]  /*0070*/  LDC R2, c[0x0][0x360] ;  /* 0x0000d800ff027b82 */ /* 0x000ea20000000800 */
[----:B0-----:R-:W-:-:S02]  /*0080*/  IMAD R13, R13, UR4, R0 ;  /* 0x000000040d0d7c24 */ /* 0x001fc4000f8e0200 */
[----:B--2---:R-:W-:-:S05]  /*0090*/  IMAD R0, R2, UR5, R3 ;  /* 0x0000000502007c24 */ /* 0x004fca000f8e0203 */
[----:B------:R-:W-:-:S04]  /*00a0*/  VIMNMX R2, PT, PT, R13, R0, !PT ;  /* 0x000000000d027248 */ /* 0x000fc80007fe0100 */
[----:B-1----:R-:W-:-:S13]  /*00b0*/  ISETP.GE.AND P0, PT, R2, UR20, PT ;  /* 0x0000001402007c0c */ /* 0x002fda000bf06270 */
[----:B------:R-:W-:Y:S05]  /*00c0*/  @P0 EXIT ;  /* 0x000000000000094d */ /* 0x000fea0003800000 */
[----:B------:R-:W-:Y:S01]  /*00d0*/  UISETP.GE.U32.AND UP0, UPT, UR20, 0x8, UPT ;  /* 0x000000081400788c */ /* 0x000fe2000bf06070 */
[----:B------:R-:W-:Y:S02]  /*00e0*/  HFMA2 R12, -RZ, RZ, 0, 0 ;  /* 0x00000000ff0c7431 */ /* 0x000fe400000001ff */
[----:B------:R-:W-:Y:S01]  /*00f0*/  IMAD R13, R13, UR20, RZ ;  /* 0x000000140d0d7c24 */ /* 0x000fe2000f8e02ff */
[----:B------:R-:W-:Y:S01]  /*0100*/  UMOV UR4, URZ ;  /* 0x000000ff00047c82 */ /* 0x000fe20008000000 */
[----:B------:R-:W0:Y:S04]  /*0110*/  LDCU.64 UR18, c[0x0][0x358] ;  /* 0x00006b00ff1277ac */ /* 0x000e280008000a00 */
[----:B------:R-:W-:Y:S05]  /*0120*/  BRA.U !UP0, `(.L_x_3) ;  /* 0x0000000508047547 */ /* 0x000fea000b800000 */
[----:B------:R-:W1:Y:S01]  /*0130*/  LDCU.128 UR24, c[0x0][0x380] ;  /* 0x00007000ff1877ac */ /* 0x000e620008000c00 */
[----:B------:R-:W-:Y:S02]  /*0140*/  MOV R12, RZ ;  /* 0x000000ff000c7202 */ /* 0x000fe40000000f00 */
[----:B------:R-:W-:Y:S01]  /*0150*/  MOV R14, R0 ;  /* 0x00000000000e7202 */ /* 0x000fe20000000f00 */
[----:B------:R-:W-:-:S04]  /*0160*/  ULOP3.LUT UR4, UR20, 0x7ffffff8, URZ, 0xc0, !UPT ;  /* 0x7ffffff814047892 */ /* 0x000fc8000f8ec0ff */
[----:B------:R-:W-:Y:S01]  /*0170*/  UIADD3 UR5, UPT, UPT, -UR4, URZ, URZ ;  /* 0x000000ff04057290 */ /* 0x000fe2000fffe1ff */
[----:B-1----:R-:W-:Y:S01]  /*0180*/  MOV R2, UR24 ;  /* 0x0000001800027c02 */ /* 0x002fe20008000f00 */
[----:B------:R-:W-:Y:S01]  /*0190*/  UIMAD.WIDE UR6, UR20, 0x8, UR26 ;  /* 0x00000008140678a5 */ /* 0x000fe2000f8e021a */
[----:B------:R-:W-:Y:S01]  /*01a0*/  MOV R3, UR25 ;  /* 0x0000001900037c02 */ /* 0x000fe20008000f00 */
[----:B------:R-:W-:Y:S02]  /*01b0*/  UIMAD.WIDE UR8, UR20, 0xc, UR26 ;  /* 0x0000000c140878a5 */ /* 0x000fe4000f8e021a */
[----:B------:R-:W-:Y:S01]  /*01c0*/  UIMAD.WIDE UR10, UR20, 0x10, UR26 ;  /* 0x00000010140a78a5 */ /* 0x000fe2000f8e021a */
[----:B------:R-:W-:Y:S01]  /*01d0*/  IMAD.WIDE.U32 R2, R13, 0x4, R2 ;  /* 0x000000040d027825 */ /* 0x000fe200078e0002 */
[----:B------:R-:W-:Y:S02]  /*01e0*/  UIMAD.WIDE UR12, UR20, 0x14, UR26 ;  /* 0x00000014140c78a5 */ /* 0x000fe4000f8e021a */
[----:B------:R-:W-:Y:S01]  /*01f0*/  UIMAD.WIDE UR14, UR20, 0x18, UR26 ;  /* 0x00000018140e78a5 */ /* 0x000fe2000f8e021a */
[----:B------:R-:W-:Y:S01]  /*0200*/  IADD3 R2, P0, PT, R2, 0x10, RZ ;  /* 0x0000001002027810 */ /* 0x000fe20007f1e0ff */
[----:B------:R-:W-:-:S03]  /*0210*/  UIMAD.WIDE UR16, UR20, 0x1c, UR26 ;  /* 0x0000001c141078a5 */ /* 0x000fc6000f8e021a */
[----:B------:R-:W-:-:S09]  /*0220*/  IADD3.X R3, PT, PT, RZ, R3, RZ, P0, !PT ;  /* 0x00000003ff037210 */ /* 0x000fd200007fe4ff */
.L_x_4:
[----:B------:R-:W-:Y:S01]  /*0230*/  UIMAD.WIDE UR22, UR20, 0x4, UR26 ;  /* 0x00000004141678a5 */ /* 0x000fe2000f8e021a */
[----:B------:R-:W-:Y:S02]  /*0240*/  IMAD.MOV.U32 R23, RZ, RZ, 0x4 ;  /* 0x00000004ff177424 */ /* 0x000fe400078e00ff */
[----:B------:R-:W-:Y:S01]  /*0250*/  HFMA2 R11, -RZ, RZ, 0, 2.384185791015625e-07 ;  /* 0x00000004ff0b7431 */ /* 0x000fe200000001ff */
[----:B------:R-:W-:Y:S01]  /*0260*/  MOV R25, 0x4 ;  /* 0x0000000400197802 */ /* 0x000fe20000000f00 */
[----:B0-----:R-:W2:Y:S01]  /*0270*/  LDG.E R21, desc[UR18][R2.64+-0x10] ;  /* 0xfffff01202157981 */ /* 0x001ea2000c1e1900 */
[C---:B------:R-:W-:Y:S01]  /*0280*/  IMAD.WIDE R22, R14.reuse, R23, UR26 ;  /* 0x0000001a0e167e25 */ /* 0x040fe2000f8e0217 */
[----:B------:R-:W-:Y:S02]  /*0290*/  MOV R8, UR22 ;  /* 0x0000001600087c02 */ /* 0x000fe40008000f00 */
[----:B------:R-:W-:Y:S01]  /*02a0*/  MOV R9, UR23 ;  /* 0x0000001700097c02 */ /* 0x000fe20008000f00 */
[----:B------:R-:W3:Y:S02]  /*02b0*/  LDG.E R19, desc[UR18][R2.64+-0xc] ;  /* 0xfffff41202137981 */ /* 0x000ee4000c1e1900 */
[----:B------:R-:W-:-:S02]  /*02c0*/  IMAD.WIDE R8, R14, 0x4, R8 ;  /* 0x000000040e087825 */ /* 0x000fc400078e0208 */
[----:B------:R-:W2:Y:S01]  /*02d0*/  LDG.E R22, desc[UR18][R22.64] ;  /* 0x0000001216167981 */ /* 0x000ea2000c1e1900 */
[----:B------:R-:W-:Y:S01]  /*02e0*/  MOV R5, 0x4 ;  /* 0x0000000400057802 */ /* 0x000fe20000000f00 */
[C---:B------:R-:W-:Y:S02]  /*02f0*/  IMAD.WIDE R24, R14.reuse, R25, UR6 ;  /* 0x000000060e187e25 */ /* 0x040fe4000f8e0219 */
[----:B------:R0:W3:Y:S02]  /*0300*/  LDG.E R20, desc[UR18][R8.64] ;  /* 0x0000001208147981 */ /* 0x0000e4000c1e1900 */
[----:B------:R-:W-:Y:S02]  /*0310*/  IMAD.WIDE R10, R14, R11, UR8 ;  /* 0x000000080e0a7e25 */ /* 0x000fe4000f8e020b */
[----:B------:R-:W4:Y:S04]  /*0320*/  LDG.E R18, desc[UR18][R24.64] ;  /* 0x0000001218127981 */ /* 0x000f28000c1e1900 */
[----:B------:R-:W4:Y:S01]  /*0330*/  LDG.E R17, desc[UR18][R2.64+-0x8] ;  /* 0xfffff81202117981 */ /* 0x000f22000c1e1900 */
[----:B0-----:R-:W-:-:S02]  /*0340*/  HFMA2 R9, -RZ, RZ, 0, 2.384185791015625e-07 ;  /* 0x00000004ff097431 */ /* 0x001fc400000001ff */
[----:B------:R-:W-:Y:S01]  /*0350*/  IMAD.MOV.U32 R7, RZ, RZ, 0x4 ;  /* 0x00000004ff077424 */ /* 0x000fe200078e00ff */
[----:B------:R0:W5:Y:S01]  /*0360*/  LDG.E R16, desc[UR18][R10.64] ;  /* 0x000000120a107981 */ /* 0x000162000c1e1900 */
[----:B------:R-:W-:-:S03]  /*0370*/  IMAD.WIDE R4, R14, R5, UR10 ;  /* 0x0000000a0e047e25 */ /* 0x000fc6000f8e0205 */
[----:B------:R-:W5:Y:S01]  /*0380*/  LDG.E R15, desc[UR18][R2.64+-0x4] ;  /* 0xfffffc12020f7981 */ /* 0x000f62000c1e1900 */
[C---:B------:R-:W-:Y:S01]  /*0390*/  IMAD.WIDE R6, R14.reuse, R7, UR12 ;  /* 0x0000000c0e067e25 */ /* 0x040fe2000f8e0207 */
[----:B------:R-:W-:Y:S02]  /*03a0*/  MOV R27, 0x4 ;  /* 0x00000004001b7802 */ /* 0x000fe40000000f00 */
[----:B------:R1:W5:Y:S01]  /*03b0*/  LDG.E R4, desc[UR18][R4.64] ;  /* 0x0000001204047981 */ /* 0x000362000c1e1900 */
[----:B------:R-:W-:-:S03]  /*03c0*/  IMAD.WIDE R8, R14, R9, UR14 ;  /* 0x0000000e0e087e25 */ /* 0x000fc6000f8e0209 */
[----:B------:R-:W5:Y:S01]  /*03d0*/  LDG.E R23, desc[UR18][R2.64] ;  /* 0x0000001202177981 */ /* 0x000f62000c1e1900 */
[----:B0-----:R-:W-:-:S03]  /*03e0*/  IMAD.WIDE R10, R14, R27, UR16 ;  /* 0x000000100e0a7e25 */ /* 0x001fc6000f8e021b */
[----:B------:R-:W5:Y:S04]  /*03f0*/  LDG.E R7, desc[UR18][R6.64] ;  /* 0x0000001206077981 */ /* 0x000f68000c1e1900 */
[----:B------:R-:W5:Y:S04]  /*0400*/  LDG.E R24, desc[UR18][R2.64+0x4] ;  /* 0x0000041202187981 */ /* 0x000f68000c1e1900 */
[----:B------:R-:W5:Y:S04]  /*0410*/  LDG.E R8, desc[UR18][R8.64] ;  /* 0x0000001208087981 */ /* 0x000f68000c1e1900 */
[----:B------:R-:W5:Y:S04]  /*0420*/  LDG.E R25, desc[UR18][R2.64+0x8] ;  /* 0x0000081202197981 */ /* 0x000f68000c1e1900 */
[----:B------:R-:W5:Y:S04]  /*0430*/  LDG.E R10, desc[UR18][R10.64] ;  /* 0x000000120a0a7981 */ /* 0x000f68000c1e1900 */
[----:B------:R0:W5:Y:S01]  /*0440*/  LDG.E R27, desc[UR18][R2.64+0xc] ;  /* 0x00000c12021b7981 */ /* 0x000162000c1e1900 */
[----:B------:R-:W-:-:S04]  /*0450*/  UIADD3 UR5, UPT, UPT, UR5, 0x8, URZ ;  /* 0x0000000805057890 */ /* 0x000fc8000fffe0ff */
[----:B------:R-:W-:Y:S01]  /*0460*/  UISETP.NE.AND UP0, UPT, UR5, URZ, UPT ;  /* 0x000000ff0500728c */ /* 0x000fe2000bf05270 */
[----:B-1----:R-:W-:Y:S02]  /*0470*/  MOV R5, UR20 ;  /* 0x0000001400057c02 */ /* 0x002fe40008000f00 */
[----:B0-----:R-:W-:Y:S02]  /*0480*/  IADD3 R2, P0, PT, R2, 0x20, RZ ;  /* 0x0000002002027810 */ /* 0x001fe40007f1e0ff */
[----:B------:R-:W-:Y:S02]  /*0490*/  LEA R14, R5, R14, 0x3 ;  /* 0x0000000e050e7211 */ /* 0x000fe400078e18ff */
[----:B------:R-:W-:Y:S01]  /*04a0*/  IADD3.X R3, PT, PT, RZ, R3, RZ, P0, !PT ;  /* 0x00000003ff037210 */ /* 0x000fe200007fe4ff */
[----:B--2---:R-:W-:-:S04]  /*04b0*/  FFMA R22, R21, R22, R12 ;  /* 0x0000001615167223 */ /* 0x004fc8000000000c */
[----:B---3--:R-:W-:-:S04]  /*04c0*/  FFMA R20, R19, R20, R22 ;  /* 0x0000001413147223 */ /* 0x008fc80000000016 */
[----:B----4-:R-:W-:-:S04]  /*04d0*/  FFMA R18, R17, R18, R20 ;  /* 0x0000001211127223 */ /* 0x010fc80000000014 */
[----:B-----5:R-:W-:-:S04]  /*04e0*/  FFMA R16, R15, R16, R18 ;  /* 0x000000100f107223 */ /* 0x020fc80000000012 */
[----:B------:R-:W-:-:S04]  /*04f0*/  FFMA R23, R23, R4, R16 ;  /* 0x0000000417177223 */ /* 0x000fc80000000010 */
[----:B------:R-:W-:-:S04]  /*0500*/  FFMA R24, R24, R7, R23 ;  /* 0x0000000718187223 */ /* 0x000fc80000000017 */
[----:B------:R-:W-:-:S04]  /*0510*/  FFMA R8, R25, R8, R24 ;  /* 0x0000000819087223 */ /* 0x000fc80000000018 */
[----:B------:R-:W-:Y:S01]  /*0520*/  FFMA R12, R27, R10, R8 ;  /* 0x0000000a1b0c7223 */ /* 0x000fe20000000008 */
[----:B------:R-:W-:Y:S06]  /*0530*/  BRA.U UP0, `(.L_x_4) ;  /* 0xfffffffd003c7547 */ /* 0x000fec000b83ffff */
.L_x_3:
[----:B------:R-:W-:-:S04]  /*0540*/  ULOP3.LUT UR6, UR20, 0x7, URZ, 0xc0, !UPT ;  /* 0x0000000714067892 */ /* 0x000fc8000f8ec0ff */
[----:B------:R-:W-:-:S09]  /*0550*/  UISETP.NE.AND UP0, UPT, UR6, URZ, UPT ;  /* 0x000000ff0600728c */ /* 0x000fd2000bf05270 */
[----:B------:R-:W-:Y:S05]  /*0560*/  BRA.U !UP0, `(.L_x_5) ;  /* 0x0000000508387547 */ /* 0x000fea000b800000 */
[----:B------:R-:W-:Y:S02]  /*0570*/  UISETP.GE.U32.AND UP0, UPT, UR6, 0x4, UPT ;  /* 0x000000040600788c */ /* 0x000fe4000bf06070 */
[----:B------:R-:W-:-:S04]  /*0580*/  ULOP3.LUT UR5, UR20, 0x3, URZ, 0xc0, !UPT ;  /* 0x0000000314057892 */ /* 0x000fc8000f8ec0ff */
[----:B------:R-:W-:-:S03]  /*0590*/  UISETP.NE.AND UP1, UPT, UR5, URZ, UPT ;  /* 0x000000ff0500728c */ /* 0x000fc6000bf25270 */
[----:B------:R-:W-:Y:S08]  /*05a0*/  BRA.U !UP0, `(.L_x_6) ;  /* 0x00000001087c7547 */ /* 0x000ff0000b800000 */
[----:B------:R-:W1:Y:S01]  /*05b0*/  LDC.64 R6, c[0x0][0x388] ;  /* 0x0000e200ff067b82 */ /* 0x000e620000000a00 */
[----:B------:R-:W2:Y:S01]  /*05c0*/  LDCU.64 UR6, c[0x0][0x380] ;  /* 0x00007000ff0677ac */ /* 0x000ea20008000a00 */
[----:B------:R-:W-:Y:S01]  /*05d0*/  IMAD.U32 R9, RZ, RZ, UR4 ;  /* 0x00000004ff097e24 */ /* 0x000fe2000f8e00ff */
[C---:B------:R-:W-:Y:S02]  /*05e0*/  IADD3 R3, PT, PT, R13.reuse, UR4, RZ ;  /* 0x000000040d037c10 */ /* 0x040fe4000fffe0ff */
[----:B------:R-:W-:Y:S01]  /*05f0*/  IADD3 R10, P0, PT, R13, UR4, RZ ;  /* 0x000000040d0a7c10 */ /* 0x000fe2000ff1e0ff */
[----:B------:R-:W-:Y:S01]  /*0600*/  IMAD R9, R9, UR20, R0 ;  /* 0x0000001409097c24 */ /* 0x000fe2000f8e0200 */
[----:B------:R-:W-:Y:S01]  /*0610*/  MOV R11, UR20 ;  /* 0x00000014000b7c02 */ /* 0x000fe20008000f00 */
[----:B------:R-:W3:Y:S01]  /*0620*/  LDC.64 R4, c[0x0][0x380] ;  /* 0x0000e000ff047b82 */ /* 0x000ee20000000a00 */
[----:B------:R-:W-:Y:S01]  /*0630*/  MOV R15, UR20 ;  /* 0x00000014000f7c02 */ /* 0x000fe20008000f00 */
[----:B-1----:R-:W-:Y:S01]  /*0640*/  IMAD.WIDE R6, R9, 0x4, R6 ;  /* 0x0000000409067825 */ /* 0x002fe200078e0206 */
[----:B------:R-:W-:-:S05]  /*0650*/  MOV R9, UR20 ;  /* 0x0000001400097c02 */ /* 0x000fca0008000f00 */
[----:B------:R-:W-:Y:S02]  /*0660*/  IMAD.WIDE R8, R9, 0x4, R6 ;  /* 0x0000000409087825 */ /* 0x000fe400078e0206 */
[----:B0-----:R-:W4:Y:S02]  /*0670*/  LDG.E R6, desc[UR18][R6.64] ;  /* 0x0000001206067981 */ /* 0x001f24000c1e1900 */
[----:B---3--:R-:W-:Y:S01]  /*0680*/  IMAD.WIDE.U32 R4, R3, 0x4, R4 ;  /* 0x0000000403047825 */ /* 0x008fe200078e0004 */
[----:B------:R-:W-:Y:S01]  /*0690*/  IADD3.X R3, PT, PT, RZ, RZ, RZ, P0, !PT ;  /* 0x000000ffff037210 */ /* 0x000fe200007fe4ff */
[----:B------:R-:W3:Y:S01]  /*06a0*/  LDG.E R17, desc[UR18][R8.64] ;  /* 0x0000001208117981 */ /* 0x000ee2000c1e1900 */
[----:B--2---:R-:W-:-:S03]  /*06b0*/  LEA R2, P0, R10, UR6, 0x2 ;  /* 0x000000060a027c11 */ /* 0x004fc6000f8010ff */
[----:B------:R-:W4:Y:S01]  /*06c0*/  LDG.E R5, desc[UR18][R4.64] ;  /* 0x0000001204057981 */ /* 0x000f22000c1e1900 */
[----:B------:R-:W-:Y:S01]  /*06d0*/  LEA.HI.X R3, R10, UR7, R3, 0x2, P0 ;  /* 0x000000070a037c11 */ /* 0x000fe200080f1403 */
[----:B------:R-:W-:-:S04]  /*06e0*/  IMAD.WIDE R10, R11, 0x4, R8 ;  /* 0x000000040b0a7825 */ /* 0x000fc800078e0208 */
[----:B------:R-:W3:Y:S01]  /*06f0*/  LDG.E R16, desc[UR18][R2.64+0x4] ;  /* 0x0000041202107981 */ /* 0x000ee2000c1e1900 */
[----:B------:R-:W-:-:S03]  /*0700*/  IMAD.WIDE R14, R15, 0x4, R10 ;  /* 0x000000040f0e7825 */ /* 0x000fc600078e020a */
[----:B------:R-:W2:Y:S04]  /*0710*/  LDG.E R19, desc[UR18][R10.64] ;  /* 0x000000120a137981 */ /* 0x000ea8000c1e1900 */
[----:B------:R-:W2:Y:S04]  /*0720*/  LDG.E R18, desc[UR18][R2.64+0x8] ;  /* 0x0000081202127981 */ /* 0x000ea8000c1e1900 */
[----:B------:R-:W5:Y:S04]  /*0730*/  LDG.E R20, desc[UR18][R2.64+0xc] ;  /* 0x00000c1202147981 */ /* 0x000f68000c1e1900 */
[----:B------:R-:W5:Y:S01]  /*0740*/  LDG.E R14, desc[UR18][R14.64] ;  /* 0x000000120e0e7981 */ /* 0x000f62000c1e1900 */
[----:B------:R-:W-:Y:S01]  /*0750*/  UIADD3 UR4, UPT, UPT, UR4, 0x4, URZ ;  /* 0x0000000404047890 */ /* 0x000fe2000fffe0ff */
[----:B----4-:R-:W-:-:S04]  /*0760*/  FFMA R5, R5, R6, R12 ;  /* 0x0000000605057223 */ /* 0x010fc8000000000c */
[----:B---3--:R-:W-:-:S04]  /*0770*/  FFMA R5, R16, R17, R5 ;  /* 0x0000001110057223 */ /* 0x008fc80000000005 */
[----:B--2---:R-:W-:-:S04]  /*0780*/  FFMA R5, R18, R19, R5 ;  /* 0x0000001312057223 */ /* 0x004fc80000000005 */
[----:B-----5:R-:W-:-:S07]  /*0790*/  FFMA R12, R20, R14, R5 ;  /* 0x0000000e140c7223 */ /* 0x020fce0000000005 */
.L_x_6:
[----:B------:R-:W-:Y:S05]  /*07a0*/  BRA.U !UP1, `(.L_x_5) ;  /* 0x0000000109a87547 */ /* 0x000fea000b800000 */
[----:B------:R-:W-:Y:S01]  /*07b0*/  UISETP.NE.AND UP0, UPT, UR5, 0x1, UPT ;  /* 0x000000010500788c */ /* 0x000fe2000bf05270 */
[----:B------:R-:W-:Y:S01]  /*07c0*/  MOV R7, UR4 ;  /* 0x0000000400077c02 */ /* 0x000fe20008000f00 */
[----:B------:R-:W-:Y:S02]  /*07d0*/  ULOP3.LUT UR5, UR20, 0x1, URZ, 0xc0, !UPT ;  /* 0x0000000114057892 */ /* 0x000fe4000f8ec0ff */
[----:B------:R-:W-:Y:S02]  /*07e0*/  MOV R15, UR20 ;  /* 0x00000014000f7c02 */ /* 0x000fe40008000f00 */
[----:B------:R-:W-:Y:S01]  /*07f0*/  UISETP.NE.U32.AND UP1, UPT, UR5, 0x1, UPT ;  /* 0x000000010500788c */ /* 0x000fe2000bf25070 */
[----:B------:R-:W-:-:S04]  /*0800*/  PLOP3.LUT P1, PT, PT, PT, UP0, 0x80, 0x8 ;  /* 0x000000000008781c */ /* 0x000fc80003f2f008 */
[----:B------:R-:W1:Y:S01]  /*0810*/  @UP0 LDCU.128 UR8, c[0x0][0x380] ;  /* 0x00007000ff0807ac */ /* 0x000e620008000c00 */
[----:B------:R-:W-:Y:S01]  /*0820*/  PLOP3.LUT P0, PT, PT, PT, UP1, 0x80, 0x8 ;  /* 0x000000000008781c */ /* 0x000fe20003f0f018 */
[----:B------:R-:W2:Y:S04]  /*0830*/  @UP0 LDCU.64 UR6, c[0x0][0x380] ;  /* 0x00007000ff0607ac */ /* 0x000ea80008000a00 */
[----:B------:R-:W3:Y:S03]  /*0840*/  @!UP1 LDCU.128 UR12, c[0x0][0x380] ;  /* 0x00007000ff0c97ac */ /* 0x000ee60008000c00 */
[C---:B------:R-:W-:Y:S02]  /*0850*/  @P1 IADD3 R3, PT, PT, R13.reuse, UR4, RZ ;  /* 0x000000040d031c10 */ /* 0x040fe4000fffe0ff */
[----:B------:R-:W-:Y:S01]  /*0860*/  @P1 IADD3 R6, P2, PT, R13, UR4, RZ ;  /* 0x000000040d061c10 */ /* 0x000fe2000ff5e0ff */
[----:B------:R-:W-:Y:S01]  /*0870*/  @UP0 UIADD3 UR4, UPT, UPT, UR4, 0x2, URZ ;  /* 0x0000000204040890 */ /* 0x000fe2000fffe0ff */
[----:B-1----:R-:W-:Y:S01]  /*0880*/  MOV R11, UR9 ;  /* 0x00000009000b7c02 */ /* 0x002fe20008000f00 */
[----:B------:R-:W-:Y:S01]  /*0890*/  IMAD.U32 R10, RZ, RZ, UR8 ;  /* 0x00000008ff0a7e24 */ /* 0x000fe2000f8e00ff */
[----:B------:R-:W-:-:S02]  /*08a0*/  MOV R4, UR10 ;  /* 0x0000000a00047c02 */ /* 0x000fc40008000f00 */
[----:B------:R-:W-:Y:S01]  /*08b0*/  MOV R5, UR11 ;  /* 0x0000000b00057c02 */ /* 0x000fe20008000f00 */
[----:B------:R-:W-:-:S04]  /*08c0*/  @P1 IMAD.WIDE.U32 R10, R3, 0x4, R10 ;  /* 0x00000004030a1825 */ /* 0x000fc800078e000a */
[----:B------:R-:W-:Y:S01]  /*08d0*/  @P1 IMAD R3, R7, UR20, R0 ;  /* 0x0000001407031c24 */ /* 0x000fe2000f8e0200 */
[----:B------:R-:W-:Y:S01]  /*08e0*/  @P1 IADD3.X R7, PT, PT, RZ, RZ, RZ, P2, !PT ;  /* 0x000000ffff071210 */ /* 0x000fe200017fe4ff */
[----:B------:R-:W-:Y:S01]  /*08f0*/  IMAD.U32 R19, RZ, RZ, UR4 ;  /* 0x00000004ff137e24 */ /* 0x000fe2000f8e00ff */
[C---:B--2---:R-:W-:Y:S01]  /*0900*/  @P1 LEA R2, P2, R6.reuse, UR6, 0x2 ;  /* 0x0000000606021c11 */ /* 0x044fe2000f8410ff */
[----:B------:R-:W-:Y:S01]  /*0910*/  @P1 IMAD.WIDE R4, R3, 0x4, R4 ;  /* 0x0000000403041825 */ /* 0x000fe200078e0204 */
[----:B------:R-:W-:Y:S01]  /*0920*/  @!P0 IADD3 R17, PT, PT, R13, UR4, RZ ;  /* 0x000000040d118c10 */ /* 0x000fe2000fffe0ff */
[----:B0-----:R-:W2:Y:S01]  /*0930*/  @P1 LDG.E R11, desc[UR18][R10.64] ;  /* 0x000000120a0b1981 */ /* 0x001ea2000c1e1900 */
[----:B------:R-:W-:Y:S01]  /*0940*/  @P1 LEA.HI.X R3, R6, UR7, R7, 0x2, P2 ;  /* 0x0000000706031c11 */ /* 0x000fe200090f1407 */
[----:B------:R-:W-:Y:S01]  /*0950*/  @!P0 IMAD R19, R19, UR20, R0 ;  /* 0x0000001413138c24 */ /* 0x000fe2000f8e0200 */
[----:B---3--:R-:W-:Y:S01]  /*0960*/  MOV R6, UR12 ;  /* 0x0000000c00067c02 */ /* 0x008fe20008000f00 */
[----:B------:R-:W-:Y:S01]  /*0970*/  @P1 IMAD.WIDE R14, R15, 0x4, R4 ;  /* 0x000000040f0e1825 */ /* 0x000fe200078e0204 */
[----:B------:R-:W-:Y:S01]  /*0980*/  MOV R7, UR13 ;  /* 0x0000000d00077c02 */ /* 0x000fe20008000f00 */
[----:B------:R-:W2:Y:S01]  /*0990*/  @P1 LDG.E R4, desc[UR18][R4.64] ;  /* 0x0000001204041981 */ /* 0x000ea2000c1e1900 */
[----:B------:R-:W-:-:S02]  /*09a0*/  MOV R8, UR14 ;  /* 0x0000000e00087c02 */ /* 0x000fc40008000f00 */
[----:B------:R-:W-:Y:S01]  /*09b0*/  MOV R9, UR15 ;  /* 0x0000000f00097c02 */ /* 0x000fe20008000f00 */
[----:B------:R-:W-:Y:S01]  /*09c0*/  @!P0 IMAD.WIDE.U32 R6, R17, 0x4, R6 ;  /* 0x0000000411068825 */ /* 0x000fe200078e0006 */
[----:B------:R-:W3:Y:S03]  /*09d0*/  @P1 LDG.E R14, desc[UR18][R14.64] ;  /* 0x000000120e0e1981 */ /* 0x000ee6000c1e1900 */
[----:B------:R-:W-:Y:S01]  /*09e0*/  @!P0 IMAD.WIDE R8, R19, 0x4, R8 ;  /* 0x0000000413088825 */ /* 0x000fe200078e0208 */
[----:B------:R-:W3:Y:S04]  /*09f0*/  @P1 LDG.E R2, desc[UR18][R2.64+0x4] ;  /* 0x0000041202021981 */ /* 0x000ee8000c1e1900 */
[----:B------:R-:W4:Y:S04]  /*0a00*/  @!P0 LDG.E R7, desc[UR18][R6.64] ;  /* 0x0000001206078981 */ /* 0x000f28000c1e1900 */
[----:B------:R-:W4:Y:S01]  /*0a10*/  @!P0 LDG.E R8, desc[UR18][R8.64] ;  /* 0x0000001208088981 */ /* 0x000f22000c1e1900 */
[----:B--2---:R-:W-:-:S04]  /*0a20*/  @P1 FFMA R11, R11, R4, R12 ;  /* 0x000000040b0b1223 */ /* 0x004fc8000000000c */
[----:B---3--:R-:W-:-:S04]  /*0a30*/  @P1 FFMA R12, R2, R14, R11 ;  /* 0x0000000e020c1223 */ /* 0x008fc8000000000b */
[----:B----4-:R-:W-:-:S07]  /*0a40*/  @!P0 FFMA R12, R7, R8, R12 ;  /* 0x00000008070c8223 */ /* 0x010fce000000000c */
.L_x_5:
[----:B------:R-:W1:Y:S01]  /*0a50*/  LDC.64 R2, c[0x0][0x390] ;  /* 0x0000e400ff027b82 */ /* 0x000e620000000a00 */
[----:B------:R-:W-:-:S05]  /*0a60*/  IADD3 R13, PT, PT, R0, R13, RZ ;  /* 0x0000000d000d7210 */ /* 0x000fca0007ffe0ff */
[----:B-1----:R-:W-:-:S05]  /*0a70*/  IMAD.WIDE R2, R13, 0x4, R2 ;  /* 0x000000040d027825 */ /* 0x002fca00078e0202 */
[----:B0-----:R-:W-:Y:S01]  /*0a80*/  STG.E desc[UR18][R2.64], R12 ;  /* 0x0000000c02007986 */ /* 0x001fe2000c101912 */
[----:B------:R-:W-:Y:S05]  /*0a90*/  EXIT ;  /* 0x000000000000794d */ /* 0x000fea0003800000 */
.L_x_7:
        /* <DEDUP_REMOVED lines=14> */
.L_x_9:


//--------------------- .nv.shared._Z20MatrixMulKernelTiledPfS_S_i --------------------------
	.section	.nv.shared._Z20MatrixMulKernelTiledPfS_S_i,"aw",@nobits
	.sectionflags	@""
	.align	4
.nv.shared._Z20MatrixMulKernelTiledPfS_S_i:
	.zero		3072


//--------------------- .nv.shared.reserved.0     --------------------------
	.section	.nv.shared.reserved.0,"aw",@nobits
	.weak		__nv_reservedSMEM_offset_0_alias
	.size		__nv_reservedSMEM_offset_0_alias, 0, 64
	.other		__nv_reservedSMEM_offset_0_alias,@"STO_CUDA_RESERVED_SHARED STV_DEFAULT"
__nv_reservedSMEM_offset_0_alias:
	.zero		0
	.zero		64


//--------------------- .nv.constant0._Z20MatrixMulKernelTiledPfS_S_i --------------------------
	.section	.nv.constant0._Z20MatrixMulKernelTiledPfS_S_i,"a",@progbits
	.sectionflags	@""
	.align	4
.nv.constant0._Z20MatrixMulKernelTiledPfS_S_i:
	.zero		924


//--------------------- .nv.constant0._Z15MatrixMulKernelPfS_S_i --------------------------
	.section	.nv.constant0._Z15MatrixMulKernelPfS_S_i,"a",@progbits
	.sectionflags	@""
	.align	4
.nv.constant0._Z15MatrixMulKernelPfS_S_i:
	.zero		924


//--------------------- SYMBOLS --------------------------

	.type		.nv.reservedSmem.offset0,@object
	.size		.nv.reservedSmem.offset0,0x4
	.type		.nv.reservedSmem.cap,@object
	.size		.nv.reservedSmem.cap,0x4
